//
// Generated by NVIDIA NVVM Compiler
//
// Compiler Build ID: CL-36424714
// Cuda compilation tools, release 13.0, V13.0.88
// Based on NVVM 20.0.0
//

.version 9.0
.target sm_100
.address_size 64

	// .globl	_Z10bubbleSortPfi

.visible .entry _Z10bubbleSortPfi(
	.param .u64 .ptr .align 1 _Z10bubbleSortPfi_param_0,
	.param .u32 _Z10bubbleSortPfi_param_1
)
{
	.reg .pred 	%p<11>;
	.reg .b32 	%r<28>;
	.reg .b32 	%f<28>;
	.reg .b64 	%rd<13>;

	ld.param.u64 	%rd8, [_Z10bubbleSortPfi_param_0];
	ld.param.u32 	%r12, [_Z10bubbleSortPfi_param_1];
	cvta.to.global.u64 	%rd1, %rd8;
	mov.u32 	%r13, %ctaid.x;
	mov.u32 	%r14, %ntid.x;
	mov.u32 	%r15, %tid.x;
	mad.lo.s32 	%r1, %r13, %r14, %r15;
	not.b32 	%r16, %r1;
	add.s32 	%r2, %r12, %r16;
	setp.lt.s32 	%p1, %r2, 1;
	@%p1 bra 	$L__BB0_17;
	sub.s32 	%r18, %r12, %r1;
	add.s32 	%r19, %r18, -2;
	and.b32  	%r3, %r2, 3;
	setp.lt.u32 	%p2, %r19, 3;
	mov.b32 	%r26, 0;
	@%p2 bra 	$L__BB0_12;
	and.b32  	%r26, %r2, 2147483644;
	ld.global.f32 	%f21, [%rd1];
	neg.s32 	%r25, %r26;
	add.s64 	%rd11, %rd1, 8;
$L__BB0_3:
	ld.global.f32 	%f22, [%rd11+-4];
	setp.leu.f32 	%p3, %f21, %f22;
	@%p3 bra 	$L__BB0_5;
	cvt.rzi.s32.f32 	%r20, %f21;
	st.global.f32 	[%rd11+-8], %f22;
	cvt.rn.f32.s32 	%f22, %r20;
	st.global.f32 	[%rd11+-4], %f22;
$L__BB0_5:
	ld.global.f32 	%f23, [%rd11];
	setp.leu.f32 	%p4, %f22, %f23;
	@%p4 bra 	$L__BB0_7;
	cvt.rzi.s32.f32 	%r21, %f22;
	st.global.f32 	[%rd11+-4], %f23;
	cvt.rn.f32.s32 	%f23, %r21;
	st.global.f32 	[%rd11], %f23;
$L__BB0_7:
	ld.global.f32 	%f24, [%rd11+4];
	setp.leu.f32 	%p5, %f23, %f24;
	@%p5 bra 	$L__BB0_9;
	cvt.rzi.s32.f32 	%r22, %f23;
	st.global.f32 	[%rd11], %f24;
	cvt.rn.f32.s32 	%f24, %r22;
	st.global.f32 	[%rd11+4], %f24;
$L__BB0_9:
	ld.global.f32 	%f21, [%rd11+8];
	setp.leu.f32 	%p6, %f24, %f21;
	@%p6 bra 	$L__BB0_11;
	cvt.rzi.s32.f32 	%r23, %f24;
	st.global.f32 	[%rd11+4], %f21;
	cvt.rn.f32.s32 	%f21, %r23;
	st.global.f32 	[%rd11+8], %f21;
$L__BB0_11:
	add.s32 	%r25, %r25, 4;
	add.s64 	%rd11, %rd11, 16;
	setp.ne.s32 	%p7, %r25, 0;
	@%p7 bra 	$L__BB0_3;
$L__BB0_12:
	setp.eq.s32 	%p8, %r3, 0;
	@%p8 bra 	$L__BB0_17;
	mul.wide.u32 	%rd9, %r26, 4;
	add.s64 	%rd10, %rd1, %rd9;
	ld.global.f32 	%f26, [%rd10];
	add.s64 	%rd12, %rd10, 4;
	neg.s32 	%r27, %r3;
$L__BB0_14:
	.pragma "nounroll";
	ld.global.f32 	%f27, [%rd12];
	setp.leu.f32 	%p9, %f26, %f27;
	@%p9 bra 	$L__BB0_16;
	ld.global.f32 	%f20, [%rd12+-4];
	cvt.rzi.s32.f32 	%r24, %f20;
	st.global.f32 	[%rd12+-4], %f27;
	cvt.rn.f32.s32 	%f27, %r24;
	st.global.f32 	[%rd12], %f27;
$L__BB0_16:
	add.s64 	%rd12, %rd12, 4;
	add.s32 	%r27, %r27, 1;
	setp.ne.s32 	%p10, %r27, 0;
	mov.f32 	%f26, %f27;
	@%p10 bra 	$L__BB0_14;
$L__BB0_17:
	ret;

}


// ===== COMPILED SASS (sm_100) =====

	.target	sm_100

	.elftype	@"ET_EXEC"


//--------------------- .note.nv.tkinfo           --------------------------
	.section	.note.nv.tkinfo,"",@"SHT_NOTE"
	.sectionflags	@"SHF_NOTE_NV_TKINFO"
	.tkinfo
        /*0018*/ 	.word	0x00000002
        /*0030*/ 	.string	""
        /*0030*/ 	.string	"ptxas"
        /*0030*/ 	.string	"Cuda compilation tools, release 13.0, V13.0.88"
        /*0030*/ 	.string	"Build cuda_13.0.r13.0/compiler.36424714_0"
        /*0030*/ 	.string	"-arch sm_100 -m 64 "



//--------------------- .note.nv.cuinfo           --------------------------
	.section	.note.nv.cuinfo,"",@"SHT_NOTE"
	.sectionflags	@"SHF_NOTE_NV_CUINFO"
        /*0018*/ 	.short	0x0002
        /*001a*/ 	.short	0x0064
        /*001c*/ 	.short	0x0082
	.zero		2


//--------------------- .nv.info                  --------------------------
	.section	.nv.info,"",@"SHT_CUDA_INFO"
	.align	4


	//----- nvinfo : EIATTR_REGCOUNT
	.align		4
        /*0000*/ 	.byte	0x04, 0x2f
        /*0002*/ 	.short	(.L_1 - .L_0)
	.align		4
.L_0:
        /*0004*/ 	.word	index@(_Z10bubbleSortPfi)
        /*0008*/ 	.word	0x00000010


	//----- nvinfo : EIATTR_FRAME_SIZE
	.align		4
.L_1:
        /*000c*/ 	.byte	0x04, 0x11
        /*000e*/ 	.short	(.L_3 - .L_2)
	.align		4
.L_2:
        /*0010*/ 	.word	index@(_Z10bubbleSortPfi)
        /*0014*/ 	.word	0x00000000


	//----- nvinfo : EIATTR_MIN_STACK_SIZE
	.align		4
.L_3:
        /*0018*/ 	.byte	0x04, 0x12
        /*001a*/ 	.short	(.L_5 - .L_4)
	.align		4
.L_4:
        /*001c*/ 	.word	index@(_Z10bubbleSortPfi)
        /*0020*/ 	.word	0x00000000
.L_5:


//--------------------- .nv.compat                --------------------------
	.section	.nv.compat,"",@"SHT_CUDA_COMPAT_INFO"
	.align	4
        /*0000*/ 	.byte	0x02, 0x09, 0x00, 0x00, 0x02, 0x02, 0x01, 0x00, 0x02, 0x05, 0x05, 0x00, 0x03, 0x07, 0x01, 0x01
        /*0010*/ 	.byte	0x02, 0x03, 0x00, 0x00, 0x02, 0x06, 0x01, 0x00, 0x04, 0x0b, 0x08, 0x00, 0x09, 0x00, 0x00, 0x00
        /*0020*/ 	.byte	0x00, 0x00, 0x00, 0x00


//--------------------- .nv.info._Z10bubbleSortPfi --------------------------
	.section	.nv.info._Z10bubbleSortPfi,"",@"SHT_CUDA_INFO"
	.sectionflags	@""
	.align	4


	//----- nvinfo : EIATTR_CUDA_API_VERSION
	.align		4
        /*0000*/ 	.byte	0x04, 0x37
        /*0002*/ 	.short	(.L_7 - .L_6)
.L_6:
        /*0004*/ 	.word	0x00000082


	//----- nvinfo : EIATTR_KPARAM_INFO
	.align		4
.L_7:
        /*0008*/ 	.byte	0x04, 0x17
        /*000a*/ 	.short	(.L_9 - .L_8)
.L_8:
        /*000c*/ 	.word	0x00000000
        /*0010*/ 	.short	0x0001
        /*0012*/ 	.short	0x0008
        /*0014*/ 	.byte	0x00, 0xf0, 0x11, 0x00


	//----- nvinfo : EIATTR_KPARAM_INFO
	.align		4
.L_9:
        /*0018*/ 	.byte	0x04, 0x17
        /*001a*/ 	.short	(.L_11 - .L_10)
.L_10:
        /*001c*/ 	.word	0x00000000
        /*0020*/ 	.short	0x0000
        /*0022*/ 	.short	0x0000
        /*0024*/ 	.byte	0x00, 0xf5, 0x21, 0x00


	//----- nvinfo : EIATTR_SPARSE_MMA_MASK
	.align		4
.L_11:
        /*0028*/ 	.byte	0x03, 0x50
        /*002a*/ 	.short	0x0000


	//----- nvinfo : EIATTR_MAXREG_COUNT
	.align		4
        /*002c*/ 	.byte	0x03, 0x1b
        /*002e*/ 	.short	0x00ff


	//----- nvinfo : EIATTR_MERCURY_ISA_VERSION
	.align		4
        /*0030*/ 	.byte	0x03, 0x5f
        /*0032*/ 	.short	0x0101


	//----- nvinfo : EIATTR_VRC_CTA_INIT_COUNT
	.align		4
        /*0034*/ 	.byte	0x02, 0x4a
	.zero		1
	.zero		1


	//----- nvinfo : EIATTR_EXIT_INSTR_OFFSETS
	.align		4
        /*0038*/ 	.byte	0x04, 0x1c
        /*003a*/ 	.short	(.L_13 - .L_12)


	//   ....[0]....
.L_12:
        /*003c*/ 	.word	0x00000090


	//   ....[1]....
        /*0040*/ 	.word	0x000003b0


	//   ....[2]....
        /*0044*/ 	.word	0x00000510


	//----- nvinfo : EIATTR_CRS_STACK_SIZE
	.align		4
.L_13:
        /*0048*/ 	.byte	0x04, 0x1e
        /*004a*/ 	.short	(.L_15 - .L_14)
.L_14:
        /*004c*/ 	.word	0x00000000


	//----- nvinfo : EIATTR_CBANK_PARAM_SIZE
	.align		4
.L_15:
        /*0050*/ 	.byte	0x03, 0x19
        /*0052*/ 	.short	0x000c


	//----- nvinfo : EIATTR_PARAM_CBANK
	.align		4
        /*0054*/ 	.byte	0x04, 0x0a
        /*0056*/ 	.short	(.L_17 - .L_16)
	.align		4
.L_16:
        /*0058*/ 	.word	index@(.nv.constant0._Z10bubbleSortPfi)
        /*005c*/ 	.short	0x0380
        /*005e*/ 	.short	0x000c


	//----- nvinfo : EIATTR_SW_WAR
	.align		4
.L_17:
        /*0060*/ 	.byte	0x04, 0x36
        /*0062*/ 	.short	(.L_19 - .L_18)
.L_18:
        /*0064*/ 	.word	0x00000008
.L_19:


//--------------------- .nv.callgraph             --------------------------
	.section	.nv.callgraph,"",@"SHT_CUDA_CALLGRAPH"
	.align	4
	.sectionentsize	8
	.align		4
        /*0000*/ 	.word	0x00000000
	.align		4
        /*0004*/ 	.word	0xffffffff
	.align		4
        /*0008*/ 	.word	0x00000000
	.align		4
        /*000c*/ 	.word	0xfffffffe
	.align		4
        /*0010*/ 	.word	0x00000000
	.align		4
        /*0014*/ 	.word	0xfffffffd
	.align		4
        /*0018*/ 	.word	0x00000000
	.align		4
        /*001c*/ 	.word	0xfffffffc


//--------------------- .text._Z10bubbleSortPfi   --------------------------
	.section	.text._Z10bubbleSortPfi,"ax",@progbits
	.align	128
        .global         _Z10bubbleSortPfi
        .type           _Z10bubbleSortPfi,@function
        .size           _Z10bubbleSortPfi,(.L_x_5 - _Z10bubbleSortPfi)
        .other          _Z10bubbleSortPfi,@"STO_CUDA_ENTRY STV_DEFAULT"
_Z10bubbleSortPfi:
.text._Z10bubbleSortPfi:
[----:B------:R-:W-:Y:S01]  /*0000*/  LDC R1, c[0x0][0x37c] ;  /* 0x0000df00ff017b82 */ /* 0x000fe20000000800 */
[----:B------:R-:W0:Y:S07]  /*0010*/  S2R R3, SR_TID.X ;  /* 0x0000000000037919 */ /* 0x000e2e0000002100 */
[----:B------:R-:W0:Y:S08]  /*0020*/  S2UR UR4, SR_CTAID.X ;  /* 0x00000000000479c3 */ /* 0x000e300000002500 */
[----:B------:R-:W0:Y:S08]  /*0030*/  LDC R0, c[0x0][0x360] ;  /* 0x0000d800ff007b82 */ /* 0x000e300000000800 */
[----:B------:R-:W1:Y:S01]  /*0040*/  LDC R5, c[0x0][0x388] ;  /* 0x0000e200ff057b82 */ /* 0x000e620000000800 */
[----:B0-----:R-:W-:-:S05]  /*0050*/  IMAD R0, R0, UR4, R3 ;  /* 0x0000000400007c24 */ /* 0x001fca000f8e0203 */
[----:B------:R-:W-:-:S05]  /*0060*/  LOP3.LUT R2, RZ, R0, RZ, 0x33, !PT ;  /* 0x00000000ff027212 */ /* 0x000fca00078e33ff */
[----:B-1----:R-:W-:-:S05]  /*0070*/  IMAD.IADD R4, R2, 0x1, R5 ;  /* 0x0000000102047824 */ /* 0x002fca00078e0205 */
[----:B------:R-:W-:-:S13]  /*0080*/  ISETP.GE.AND P0, PT, R4, 0x1, PT ;  /* 0x000000010400780c */ /* 0x000fda0003f06270 */
[----:B------:R-:W-:Y:S05]  /*0090*/  @!P0 EXIT ;  /* 0x000000000000894d */ /* 0x000fea0003800000 */
[----:B------:R-:W-:Y:S01]  /*00a0*/  IADD3 R0, PT, PT, -R0, -0x2, R5 ;  /* 0xfffffffe00007810 */ /* 0x000fe20007ffe105 */
[----:B------:R-:W0:Y:S01]  /*00b0*/  LDCU.64 UR6, c[0x0][0x358] ;  /* 0x00006b00ff0677ac */ /* 0x000e220008000a00 */
[----:B------:R-:W-:Y:S01]  /*00c0*/  LOP3.LUT R5, R4, 0x3, RZ, 0xc0, !PT ;  /* 0x0000000304057812 */ /* 0x000fe200078ec0ff */
[----:B------:R-:W-:Y:S01]  /*00d0*/  BSSY.RECONVERGENT B0, `(.L_x_0) ;  /* 0x000002d000007945 */ /* 0x000fe20003800200 */
[----:B------:R-:W-:Y:S01]  /*00e0*/  ISETP.GE.U32.AND P1, PT, R0, 0x3, PT ;  /* 0x000000030000780c */ /* 0x000fe20003f26070 */
[----:B------:R-:W-:Y:S01]  /*00f0*/  IMAD.MOV.U32 R7, RZ, RZ, RZ ;  /* 0x000000ffff077224 */ /* 0x000fe200078e00ff */
[----:B------:R-:W-:-:S11]  /*0100*/  ISETP.NE.AND P0, PT, R5, RZ, PT ;  /* 0x000000ff0500720c */ /* 0x000fd60003f05270 */
[----:B------:R-:W-:Y:S05]  /*0110*/  @!P1 BRA `(.L_x_1) ;  /* 0x0000000000a09947 */ /* 0x000fea0003800000 */
[----:B------:R-:W0:Y:S01]  /*0120*/  LDC.64 R2, c[0x0][0x380] ;  /* 0x0000e000ff027b82 */ /* 0x000e220000000a00 */
[----:B------:R-:W1:Y:S01]  /*0130*/  LDCU.64 UR4, c[0x0][0x380] ;  /* 0x00007000ff0477ac */ /* 0x000e620008000a00 */
[----:B0-----:R0:W5:Y:S01]  /*0140*/  LDG.E R9, desc[UR6][R2.64] ;  /* 0x0000000602097981 */ /* 0x001162000c1e1900 */
[----:B-1----:R-:W-:Y:S01]  /*0150*/  UIADD3 UR4, UP0, UPT, UR4, 0x8, URZ ;  /* 0x0000000804047890 */ /* 0x002fe2000ff1e0ff */
[----:B------:R-:W-:-:S03]  /*0160*/  LOP3.LUT R7, R4, 0x7ffffffc, RZ, 0xc0, !PT ;  /* 0x7ffffffc04077812 */ /* 0x000fc600078ec0ff */
[----:B------:R-:W-:Y:S02]  /*0170*/  UIADD3.X UR5, UPT, UPT, URZ, UR5, URZ, UP0, !UPT ;  /* 0x00000005ff057290 */ /* 0x000fe400087fe4ff */
[----:B------:R-:W-:Y:S02]  /*0180*/  IMAD.MOV R0, RZ, RZ, -R7 ;  /* 0x000000ffff007224 */ /* 0x000fe400078e0a07 */
[----:B------:R-:W-:Y:S02]  /*0190*/  IMAD.U32 R4, RZ, RZ, UR4 ;  /* 0x00000004ff047e24 */ /* 0x000fe4000f8e00ff */
[----:B0-----:R-:W-:-:S07]  /*01a0*/  IMAD.U32 R11, RZ, RZ, UR5 ;  /* 0x00000005ff0b7e24 */ /* 0x001fce000f8e00ff */
.L_x_2:
[----:B-1----:R-:W-:Y:S02]  /*01b0*/  IMAD.MOV.U32 R2, RZ, RZ, R4 ;  /* 0x000000ffff027224 */ /* 0x002fe400078e0004 */
[----:B------:R-:W-:-:S05]  /*01c0*/  IMAD.MOV.U32 R3, RZ, RZ, R11 ;  /* 0x000000ffff037224 */ /* 0x000fca00078e000b */
[----:B------:R-:W2:Y:S04]  /*01d0*/  LDG.E R11, desc[UR6][R2.64+-0x4] ;  /* 0xfffffc06020b7981 */ /* 0x000ea8000c1e1900 */
[----:B------:R-:W3:Y:S04]  /*01e0*/  LDG.E R13, desc[UR6][R2.64] ;  /* 0x00000006020d7981 */ /* 0x000ee8000c1e1900 */
[----:B------:R-:W4:Y:S01]  /*01f0*/  LDG.E R6, desc[UR6][R2.64+0x4] ;  /* 0x0000040602067981 */ /* 0x000f22000c1e1900 */
[----:B--2--5:R-:W-:-:S13]  /*0200*/  FSETP.GT.AND P2, PT, R9, R11, PT ;  /* 0x0000000b0900720b */ /* 0x024fda0003f44000 */
[----:B------:R0:W1:Y:S02]  /*0210*/  @P2 F2I.TRUNC.NTZ R4, R9 ;  /* 0x0000000900042305 */ /* 0x000064000020f100 */
[----:B0-----:R-:W2:Y:S01]  /*0220*/  LDG.E R9, desc[UR6][R2.64+0x8] ;  /* 0x0000080602097981 */ /* 0x001ea2000c1e1900 */
[----:B------:R-:W-:-:S03]  /*0230*/  VIADD R0, R0, 0x4 ;  /* 0x0000000400007836 */ /* 0x000fc60000000000 */
[----:B------:R1:W-:Y:S02]  /*0240*/  @P2 STG.E desc[UR6][R2.64+-0x8], R11 ;  /* 0xfffff80b02002986 */ /* 0x0003e4000c101906 */
[----:B-1----:R-:W-:-:S04]  /*0250*/  @P2 I2FP.F32.S32 R11, R4 ;  /* 0x00000004000b2245 */ /* 0x002fc80000201400 */
[----:B---3--:R-:W-:Y:S01]  /*0260*/  FSETP.GT.AND P1, PT, R11, R13, PT ;  /* 0x0000000d0b00720b */ /* 0x008fe20003f24000 */
[----:B------:R-:W-:-:S12]  /*0270*/  @P2 STG.E desc[UR6][R2.64+-0x4], R11 ;  /* 0xfffffc0b02002986 */ /* 0x000fd8000c101906 */
[----:B------:R-:W0:Y:S01]  /*0280*/  @P1 F2I.TRUNC.NTZ R4, R11 ;  /* 0x0000000b00041305 */ /* 0x000e22000020f100 */
[----:B------:R0:W-:Y:S02]  /*0290*/  @P1 STG.E desc[UR6][R2.64+-0x4], R13 ;  /* 0xfffffc0d02001986 */ /* 0x0001e4000c101906 */
[----:B0-----:R-:W-:-:S04]  /*02a0*/  @P1 I2FP.F32.S32 R13, R4 ;  /* 0x00000004000d1245 */ /* 0x001fc80000201400 */
[----:B----4-:R-:W-:Y:S01]  /*02b0*/  FSETP.GT.AND P2, PT, R13, R6, PT ;  /* 0x000000060d00720b */ /* 0x010fe20003f44000 */
[----:B------:R-:W-:-:S12]  /*02c0*/  @P1 STG.E desc[UR6][R2.64], R13 ;  /* 0x0000000d02001986 */ /* 0x000fd8000c101906 */
[----:B------:R-:W0:Y:S01]  /*02d0*/  @P2 F2I.TRUNC.NTZ R4, R13 ;  /* 0x0000000d00042305 */ /* 0x000e22000020f100 */
[----:B------:R0:W-:Y:S02]  /*02e0*/  @P2 STG.E desc[UR6][R2.64], R6 ;  /* 0x0000000602002986 */ /* 0x0001e4000c101906 */
[----:B0-----:R-:W-:-:S05]  /*02f0*/  @P2 I2FP.F32.S32 R6, R4 ;  /* 0x0000000400062245 */ /* 0x001fca0000201400 */
[----:B------:R-:W-:Y:S01]  /*0300*/  @P2 STG.E desc[UR6][R2.64+0x4], R6 ;  /* 0x0000040602002986 */ /* 0x000fe2000c101906 */
[----:B------:R-:W-:Y:S02]  /*0310*/  ISETP.NE.AND P2, PT, R0, RZ, PT ;  /* 0x000000ff0000720c */ /* 0x000fe40003f45270 */
[----:B--2---:R-:W-:-:S13]  /*0320*/  FSETP.GT.AND P1, PT, R6, R9, PT ;  /* 0x000000090600720b */ /* 0x004fda0003f24000 */
[----:B------:R-:W0:Y:S01]  /*0330*/  @P1 F2I.TRUNC.NTZ R4, R6 ;  /* 0x0000000600041305 */ /* 0x000e22000020f100 */
[----:B------:R0:W-:Y:S02]  /*0340*/  @P1 STG.E desc[UR6][R2.64+0x4], R9 ;  /* 0x0000040902001986 */ /* 0x0001e4000c101906 */
[----:B0-----:R-:W-:-:S05]  /*0350*/  @P1 I2FP.F32.S32 R9, R4 ;  /* 0x0000000400091245 */ /* 0x001fca0000201400 */
[----:B------:R1:W-:Y:S01]  /*0360*/  @P1 STG.E desc[UR6][R2.64+0x8], R9 ;  /* 0x0000080902001986 */ /* 0x0003e2000c101906 */
[----:B------:R-:W-:-:S05]  /*0370*/  IADD3 R4, P1, PT, R2, 0x10, RZ ;  /* 0x0000001002047810 */ /* 0x000fca0007f3e0ff */
[----:B------:R-:W-:Y:S01]  /*0380*/  IMAD.X R11, RZ, RZ, R3, P1 ;  /* 0x000000ffff0b7224 */ /* 0x000fe200008e0603 */
[----:B------:R-:W-:Y:S07]  /*0390*/  @P2 BRA `(.L_x_2) ;  /* 0xfffffffc00842947 */ /* 0x000fee000383ffff */
.L_x_1:
[----:B0-----:R-:W-:Y:S05]  /*03a0*/  BSYNC.RECONVERGENT B0 ;  /* 0x0000000000007941 */ /* 0x001fea0003800200 */
.L_x_0:
[----:B------:R-:W-:Y:S05]  /*03b0*/  @!P0 EXIT ;  /* 0x000000000000894d */ /* 0x000fea0003800000 */
[----:B-1----:R-:W0:Y:S02]  /*03c0*/  LDC.64 R2, c[0x0][0x380] ;  /* 0x0000e000ff027b82 */ /* 0x002e240000000a00 */
[----:B0-----:R-:W-:-:S05]  /*03d0*/  IMAD.WIDE.U32 R2, R7, 0x4, R2 ;  /* 0x0000000407027825 */ /* 0x001fca00078e0002 */
[----:B------:R0:W5:Y:S01]  /*03e0*/  LDG.E R0, desc[UR6][R2.64] ;  /* 0x0000000602007981 */ /* 0x000162000c1e1900 */
[----:B------:R-:W-:Y:S01]  /*03f0*/  IADD3 R6, P0, PT, R2, 0x4, RZ ;  /* 0x0000000402067810 */ /* 0x000fe20007f1e0ff */
[----:B------:R-:W-:-:S04]  /*0400*/  IMAD.MOV R5, RZ, RZ, -R5 ;  /* 0x000000ffff057224 */ /* 0x000fc800078e0a05 */
[----:B------:R-:W-:-:S08]  /*0410*/  IMAD.X R9, RZ, RZ, R3, P0 ;  /* 0x000000ffff097224 */ /* 0x000fd000000e0603 */
.L_x_3:
[----:B01----:R-:W-:Y:S02]  /*0420*/  IMAD.MOV.U32 R2, RZ, RZ, R6 ;  /* 0x000000ffff027224 */ /* 0x003fe400078e0006 */
[----:B------:R-:W-:-:S05]  /*0430*/  IMAD.MOV.U32 R3, RZ, RZ, R9 ;  /* 0x000000ffff037224 */ /* 0x000fca00078e0009 */
[----:B------:R-:W2:Y:S02]  /*0440*/  LDG.E R7, desc[UR6][R2.64] ;  /* 0x0000000602077981 */ /* 0x000ea4000c1e1900 */
[----:B--2--5:R-:W-:-:S13]  /*0450*/  FSETP.GT.AND P0, PT, R0, R7, PT ;  /* 0x000000070000720b */ /* 0x024fda0003f04000 */
[----:B------:R-:W2:Y:S01]  /*0460*/  @P0 LDG.E R4, desc[UR6][R2.64+-0x4] ;  /* 0xfffffc0602040981 */ /* 0x000ea2000c1e1900 */
[----:B------:R-:W-:-:S03]  /*0470*/  VIADD R5, R5, 0x1 ;  /* 0x0000000105057836 */ /* 0x000fc60000000000 */
[----:B------:R0:W-:Y:S02]  /*0480*/  @P0 STG.E desc[UR6][R2.64+-0x4], R7 ;  /* 0xfffffc0702000986 */ /* 0x0001e4000c101906 */
[----:B------:R-:W-:Y:S01]  /*0490*/  ISETP.NE.AND P1, PT, R5, RZ, PT ;  /* 0x000000ff0500720c */ /* 0x000fe20003f25270 */
[----:B--2---:R-:W0:Y:S02]  /*04a0*/  @P0 F2I.TRUNC.NTZ R4, R4 ;  /* 0x0000000400040305 */ /* 0x004e24000020f100 */
[----:B0-----:R-:W-:-:S05]  /*04b0*/  @P0 I2FP.F32.S32 R7, R4 ;  /* 0x0000000400070245 */ /* 0x001fca0000201400 */
[----:B------:R1:W-:Y:S01]  /*04c0*/  @P0 STG.E desc[UR6][R2.64], R7 ;  /* 0x0000000702000986 */ /* 0x0003e2000c101906 */
[----:B------:R-:W-:Y:S01]  /*04d0*/  IADD3 R6, P0, PT, R2, 0x4, RZ ;  /* 0x0000000402067810 */ /* 0x000fe20007f1e0ff */
[----:B------:R-:W-:-:S04]  /*04e0*/  IMAD.MOV.U32 R0, RZ, RZ, R7 ;  /* 0x000000ffff007224 */ /* 0x000fc800078e0007 */
[----:B------:R-:W-:Y:S01]  /*04f0*/  IMAD.X R9, RZ, RZ, R3, P0 ;  /* 0x000000ffff097224 */ /* 0x000fe200000e0603 */
[----:B------:R-:W-:Y:S07]  /*0500*/  @P1 BRA `(.L_x_3) ;  /* 0xfffffffc00c41947 */ /* 0x000fee000383ffff */
[----:B------:R-:W-:Y:S05]  /*0510*/  EXIT ;  /* 0x000000000000794d */ /* 0x000fea0003800000 */
.L_x_4:
[----:B------:R-:W-:-:S00]  /*0520*/  BRA `(.L_x_4) ;  /* 0xfffffffc00fc7947 */ /* 0x000fc0000383ffff */
[----:B------:R-:W-:-:S00]  /*0530*/  NOP ;  /* 0x0000000000007918 */ /* 0x000fc00000000000 */
        /* <DEDUP_REMOVED lines=12> */
.L_x_5:


//--------------------- .nv.shared.reserved.0     --------------------------
	.section	.nv.shared.reserved.0,"aw",@nobits
	.weak		__nv_reservedSMEM_offset_0_alias
	.size		__nv_reservedSMEM_offset_0_alias, 0, 64
	.other		__nv_reservedSMEM_offset_0_alias,@"STO_CUDA_RESERVED_SHARED STV_DEFAULT"
__nv_reservedSMEM_offset_0_alias:
	.zero		0
	.zero		64


//--------------------- .nv.constant0._Z10bubbleSortPfi --------------------------
	.section	.nv.constant0._Z10bubbleSortPfi,"a",@progbits
	.sectionflags	@""
	.align	4
.nv.constant0._Z10bubbleSortPfi:
	.zero		908


//--------------------- SYMBOLS --------------------------

	.type		.nv.reservedSmem.offset0,@object
	.size		.nv.reservedSmem.offset0,0x4
